//
// Generated by NVIDIA NVVM Compiler
//
// Compiler Build ID: CL-36424714
// Cuda compilation tools, release 13.0, V13.0.88
// Based on NVVM 20.0.0
//

.version 9.0
.target sm_100
.address_size 64

	// .globl	_Z41update_centroids_of_velocities_and_heightiPdS_S_S_S_S_S_S_S_S_S_S_S_S_

.visible .entry _Z41update_centroids_of_velocities_and_heightiPdS_S_S_S_S_S_S_S_S_S_S_S_S_(
	.param .u32 _Z41update_centroids_of_velocities_and_heightiPdS_S_S_S_S_S_S_S_S_S_S_S_S__param_0,
	.param .u64 .ptr .align 1 _Z41update_centroids_of_velocities_and_heightiPdS_S_S_S_S_S_S_S_S_S_S_S_S__param_1,
	.param .u64 .ptr .align 1 _Z41update_centroids_of_velocities_and_heightiPdS_S_S_S_S_S_S_S_S_S_S_S_S__param_2,
	.param .u64 .ptr .align 1 _Z41update_centroids_of_velocities_and_heightiPdS_S_S_S_S_S_S_S_S_S_S_S_S__param_3,
	.param .u64 .ptr .align 1 _Z41update_centroids_of_velocities_and_heightiPdS_S_S_S_S_S_S_S_S_S_S_S_S__param_4,
	.param .u64 .ptr .align 1 _Z41update_centroids_of_velocities_and_heightiPdS_S_S_S_S_S_S_S_S_S_S_S_S__param_5,
	.param .u64 .ptr .align 1 _Z41update_centroids_of_velocities_and_heightiPdS_S_S_S_S_S_S_S_S_S_S_S_S__param_6,
	.param .u64 .ptr .align 1 _Z41update_centroids_of_velocities_and_heightiPdS_S_S_S_S_S_S_S_S_S_S_S_S__param_7,
	.param .u64 .ptr .align 1 _Z41update_centroids_of_velocities_and_heightiPdS_S_S_S_S_S_S_S_S_S_S_S_S__param_8,
	.param .u64 .ptr .align 1 _Z41update_centroids_of_velocities_and_heightiPdS_S_S_S_S_S_S_S_S_S_S_S_S__param_9,
	.param .u64 .ptr .align 1 _Z41update_centroids_of_velocities_and_heightiPdS_S_S_S_S_S_S_S_S_S_S_S_S__param_10,
	.param .u64 .ptr .align 1 _Z41update_centroids_of_velocities_and_heightiPdS_S_S_S_S_S_S_S_S_S_S_S_S__param_11,
	.param .u64 .ptr .align 1 _Z41update_centroids_of_velocities_and_heightiPdS_S_S_S_S_S_S_S_S_S_S_S_S__param_12,
	.param .u64 .ptr .align 1 _Z41update_centroids_of_velocities_and_heightiPdS_S_S_S_S_S_S_S_S_S_S_S_S__param_13,
	.param .u64 .ptr .align 1 _Z41update_centroids_of_velocities_and_heightiPdS_S_S_S_S_S_S_S_S_S_S_S_S__param_14
)
{
	.reg .pred 	%p<4>;
	.reg .b32 	%r<12>;
	.reg .b64 	%rd<50>;
	.reg .b64 	%fd<23>;

	ld.param.u32 	%r2, [_Z41update_centroids_of_velocities_and_heightiPdS_S_S_S_S_S_S_S_S_S_S_S_S__param_0];
	ld.param.u64 	%rd2, [_Z41update_centroids_of_velocities_and_heightiPdS_S_S_S_S_S_S_S_S_S_S_S_S__param_2];
	ld.param.u64 	%rd4, [_Z41update_centroids_of_velocities_and_heightiPdS_S_S_S_S_S_S_S_S_S_S_S_S__param_4];
	ld.param.u64 	%rd5, [_Z41update_centroids_of_velocities_and_heightiPdS_S_S_S_S_S_S_S_S_S_S_S_S__param_5];
	ld.param.u64 	%rd8, [_Z41update_centroids_of_velocities_and_heightiPdS_S_S_S_S_S_S_S_S_S_S_S_S__param_8];
	ld.param.u64 	%rd9, [_Z41update_centroids_of_velocities_and_heightiPdS_S_S_S_S_S_S_S_S_S_S_S_S__param_9];
	ld.param.u64 	%rd10, [_Z41update_centroids_of_velocities_and_heightiPdS_S_S_S_S_S_S_S_S_S_S_S_S__param_10];
	ld.param.u64 	%rd11, [_Z41update_centroids_of_velocities_and_heightiPdS_S_S_S_S_S_S_S_S_S_S_S_S__param_11];
	ld.param.u64 	%rd13, [_Z41update_centroids_of_velocities_and_heightiPdS_S_S_S_S_S_S_S_S_S_S_S_S__param_13];
	mov.u32 	%r3, %tid.x;
	mov.u32 	%r4, %tid.y;
	mov.u32 	%r5, %ntid.x;
	mov.u32 	%r6, %ctaid.x;
	mov.u32 	%r7, %ctaid.y;
	mov.u32 	%r8, %nctaid.x;
	mad.lo.s32 	%r9, %r7, %r8, %r6;
	mov.u32 	%r10, %ntid.y;
	mad.lo.s32 	%r11, %r9, %r10, %r4;
	mad.lo.s32 	%r1, %r11, %r5, %r3;
	setp.ge.s32 	%p1, %r1, %r2;
	@%p1 bra 	$L__BB0_2;
	ld.param.u64 	%rd49, [_Z41update_centroids_of_velocities_and_heightiPdS_S_S_S_S_S_S_S_S_S_S_S_S__param_14];
	ld.param.u64 	%rd48, [_Z41update_centroids_of_velocities_and_heightiPdS_S_S_S_S_S_S_S_S_S_S_S_S__param_12];
	ld.param.u64 	%rd47, [_Z41update_centroids_of_velocities_and_heightiPdS_S_S_S_S_S_S_S_S_S_S_S_S__param_7];
	ld.param.u64 	%rd46, [_Z41update_centroids_of_velocities_and_heightiPdS_S_S_S_S_S_S_S_S_S_S_S_S__param_6];
	ld.param.u64 	%rd45, [_Z41update_centroids_of_velocities_and_heightiPdS_S_S_S_S_S_S_S_S_S_S_S_S__param_3];
	ld.param.u64 	%rd44, [_Z41update_centroids_of_velocities_and_heightiPdS_S_S_S_S_S_S_S_S_S_S_S_S__param_1];
	cvta.to.global.u64 	%rd15, %rd8;
	cvta.to.global.u64 	%rd16, %rd9;
	cvta.to.global.u64 	%rd17, %rd49;
	cvta.to.global.u64 	%rd18, %rd45;
	cvta.to.global.u64 	%rd19, %rd5;
	cvta.to.global.u64 	%rd20, %rd4;
	cvta.to.global.u64 	%rd21, %rd46;
	cvta.to.global.u64 	%rd22, %rd10;
	cvta.to.global.u64 	%rd23, %rd48;
	cvta.to.global.u64 	%rd24, %rd11;
	cvta.to.global.u64 	%rd25, %rd13;
	cvta.to.global.u64 	%rd26, %rd47;
	cvta.to.global.u64 	%rd27, %rd44;
	cvta.to.global.u64 	%rd28, %rd2;
	mul.wide.s32 	%rd29, %r1, 8;
	add.s64 	%rd30, %rd27, %rd29;
	ld.global.f64 	%fd1, [%rd30];
	add.s64 	%rd31, %rd28, %rd29;
	ld.global.f64 	%fd2, [%rd31];
	sub.f64 	%fd3, %fd1, %fd2;
	add.s64 	%rd32, %rd26, %rd29;
	setp.lt.f64 	%p2, %fd3, 0d0000000000000000;
	selp.f64 	%fd4, 0d0000000000000000, %fd3, %p2;
	st.global.f64 	[%rd32], %fd4;
	add.s64 	%rd33, %rd15, %rd29;
	ld.global.f64 	%fd5, [%rd33];
	add.s64 	%rd34, %rd16, %rd29;
	ld.global.f64 	%fd6, [%rd34];
	sub.f64 	%fd7, %fd5, %fd6;
	add.s64 	%rd35, %rd17, %rd29;
	setp.lt.f64 	%p3, %fd7, 0d0000000000000000;
	selp.f64 	%fd8, 0d0000000000000000, %fd7, %p3;
	st.global.f64 	[%rd35], %fd8;
	ld.global.f64 	%fd9, [%rd32];
	fma.rn.f64 	%fd10, %fd9, %fd9, 0d3E45798EE2308C3A;
	div.rn.f64 	%fd11, %fd9, %fd10;
	add.s64 	%rd36, %rd18, %rd29;
	ld.global.f64 	%fd12, [%rd36];
	mul.f64 	%fd13, %fd12, %fd11;
	add.s64 	%rd37, %rd19, %rd29;
	st.global.f64 	[%rd37], %fd13;
	add.s64 	%rd38, %rd20, %rd29;
	ld.global.f64 	%fd14, [%rd38];
	mul.f64 	%fd15, %fd14, %fd11;
	add.s64 	%rd39, %rd21, %rd29;
	st.global.f64 	[%rd39], %fd15;
	ld.global.f64 	%fd16, [%rd35];
	fma.rn.f64 	%fd17, %fd16, %fd16, 0d3E45798EE2308C3A;
	div.rn.f64 	%fd18, %fd16, %fd17;
	add.s64 	%rd40, %rd22, %rd29;
	ld.global.f64 	%fd19, [%rd40];
	mul.f64 	%fd20, %fd19, %fd18;
	add.s64 	%rd41, %rd23, %rd29;
	st.global.f64 	[%rd41], %fd20;
	add.s64 	%rd42, %rd24, %rd29;
	ld.global.f64 	%fd21, [%rd42];
	mul.f64 	%fd22, %fd21, %fd18;
	add.s64 	%rd43, %rd25, %rd29;
	st.global.f64 	[%rd43], %fd22;
$L__BB0_2:
	ret;

}


// ===== COMPILED SASS (sm_100) =====

	.target	sm_100

	.elftype	@"ET_EXEC"


//--------------------- .note.nv.tkinfo           --------------------------
	.section	.note.nv.tkinfo,"",@"SHT_NOTE"
	.sectionflags	@"SHF_NOTE_NV_TKINFO"
	.tkinfo
        /*0018*/ 	.word	0x00000002
        /*0030*/ 	.string	""
        /*0030*/ 	.string	"ptxas"
        /*0030*/ 	.string	"Cuda compilation tools, release 13.0, V13.0.88"
        /*0030*/ 	.string	"Build cuda_13.0.r13.0/compiler.36424714_0"
        /*0030*/ 	.string	"-arch sm_100 -m 64 "



//--------------------- .note.nv.cuinfo           --------------------------
	.section	.note.nv.cuinfo,"",@"SHT_NOTE"
	.sectionflags	@"SHF_NOTE_NV_CUINFO"
        /*0018*/ 	.short	0x0002
        /*001a*/ 	.short	0x0064
        /*001c*/ 	.short	0x0082
	.zero		2


//--------------------- .nv.info                  --------------------------
	.section	.nv.info,"",@"SHT_CUDA_INFO"
	.align	4


	//----- nvinfo : EIATTR_REGCOUNT
	.align		4
        /*0000*/ 	.byte	0x04, 0x2f
        /*0002*/ 	.short	(.L_1 - .L_0)
	.align		4
.L_0:
        /*0004*/ 	.word	index@(_Z41update_centroids_of_velocities_and_heightiPdS_S_S_S_S_S_S_S_S_S_S_S_S_)
        /*0008*/ 	.word	0x0000001b


	//----- nvinfo : EIATTR_FRAME_SIZE
	.align		4
.L_1:
        /*000c*/ 	.byte	0x04, 0x11
        /*000e*/ 	.short	(.L_3 - .L_2)
	.align		4
.L_2:
        /*0010*/ 	.word	index@($__internal_0_$__cuda_sm20_div_rn_f64_full)
        /*0014*/ 	.word	0x00000000


	//----- nvinfo : EIATTR_FRAME_SIZE
	.align		4
.L_3:
        /*0018*/ 	.byte	0x04, 0x11
        /*001a*/ 	.short	(.L_5 - .L_4)
	.align		4
.L_4:
        /*001c*/ 	.word	index@(_Z41update_centroids_of_velocities_and_heightiPdS_S_S_S_S_S_S_S_S_S_S_S_S_)
        /*0020*/ 	.word	0x00000000


	//----- nvinfo : EIATTR_MIN_STACK_SIZE
	.align		4
.L_5:
        /*0024*/ 	.byte	0x04, 0x12
        /*0026*/ 	.short	(.L_7 - .L_6)
	.align		4
.L_6:
        /*0028*/ 	.word	index@(_Z41update_centroids_of_velocities_and_heightiPdS_S_S_S_S_S_S_S_S_S_S_S_S_)
        /*002c*/ 	.word	0x00000000
.L_7:


//--------------------- .nv.compat                --------------------------
	.section	.nv.compat,"",@"SHT_CUDA_COMPAT_INFO"
	.align	4
        /*0000*/ 	.byte	0x02, 0x09, 0x00, 0x00, 0x02, 0x02, 0x01, 0x00, 0x02, 0x05, 0x05, 0x00, 0x03, 0x07, 0x01, 0x01
        /*0010*/ 	.byte	0x02, 0x03, 0x00, 0x00, 0x02, 0x06, 0x01, 0x00, 0x04, 0x0b, 0x08, 0x00, 0x01, 0x00, 0x00, 0x00
        /*0020*/ 	.byte	0x00, 0x00, 0x00, 0x00


//--------------------- .nv.info._Z41update_centroids_of_velocities_and_heightiPdS_S_S_S_S_S_S_S_S_S_S_S_S_ --------------------------
	.section	.nv.info._Z41update_centroids_of_velocities_and_heightiPdS_S_S_S_S_S_S_S_S_S_S_S_S_,"",@"SHT_CUDA_INFO"
	.sectionflags	@""
	.align	4


	//----- nvinfo : EIATTR_CUDA_API_VERSION
	.align		4
        /*0000*/ 	.byte	0x04, 0x37
        /*0002*/ 	.short	(.L_9 - .L_8)
.L_8:
        /*0004*/ 	.word	0x00000082


	//----- nvinfo : EIATTR_KPARAM_INFO
	.align		4
.L_9:
        /*0008*/ 	.byte	0x04, 0x17
        /*000a*/ 	.short	(.L_11 - .L_10)
.L_10:
        /*000c*/ 	.word	0x00000000
        /*0010*/ 	.short	0x000e
        /*0012*/ 	.short	0x0070
        /*0014*/ 	.byte	0x00, 0xf5, 0x21, 0x00


	//----- nvinfo : EIATTR_KPARAM_INFO
	.align		4
.L_11:
        /*0018*/ 	.byte	0x04, 0x17
        /*001a*/ 	.short	(.L_13 - .L_12)
.L_12:
        /*001c*/ 	.word	0x00000000
        /*0020*/ 	.short	0x000d
        /*0022*/ 	.short	0x0068
        /*0024*/ 	.byte	0x00, 0xf5, 0x21, 0x00


	//----- nvinfo : EIATTR_KPARAM_INFO
	.align		4
.L_13:
        /*0028*/ 	.byte	0x04, 0x17
        /*002a*/ 	.short	(.L_15 - .L_14)
.L_14:
        /*002c*/ 	.word	0x00000000
        /*0030*/ 	.short	0x000c
        /*0032*/ 	.short	0x0060
        /*0034*/ 	.byte	0x00, 0xf5, 0x21, 0x00


	//----- nvinfo : EIATTR_KPARAM_INFO
	.align		4
.L_15:
        /*0038*/ 	.byte	0x04, 0x17
        /*003a*/ 	.short	(.L_17 - .L_16)
.L_16:
        /*003c*/ 	.word	0x00000000
        /*0040*/ 	.short	0x000b
        /*0042*/ 	.short	0x0058
        /*0044*/ 	.byte	0x00, 0xf5, 0x21, 0x00


	//----- nvinfo : EIATTR_KPARAM_INFO
	.align		4
.L_17:
        /*0048*/ 	.byte	0x04, 0x17
        /*004a*/ 	.short	(.L_19 - .L_18)
.L_18:
        /*004c*/ 	.word	0x00000000
        /*0050*/ 	.short	0x000a
        /*0052*/ 	.short	0x0050
        /*0054*/ 	.byte	0x00, 0xf5, 0x21, 0x00


	//----- nvinfo : EIATTR_KPARAM_INFO
	.align		4
.L_19:
        /*0058*/ 	.byte	0x04, 0x17
        /*005a*/ 	.short	(.L_21 - .L_20)
.L_20:
        /*005c*/ 	.word	0x00000000
        /*0060*/ 	.short	0x0009
        /*0062*/ 	.short	0x0048
        /*0064*/ 	.byte	0x00, 0xf5, 0x21, 0x00


	//----- nvinfo : EIATTR_KPARAM_INFO
	.align		4
.L_21:
        /*0068*/ 	.byte	0x04, 0x17
        /*006a*/ 	.short	(.L_23 - .L_22)
.L_22:
        /*006c*/ 	.word	0x00000000
        /*0070*/ 	.short	0x0008
        /*0072*/ 	.short	0x0040
        /*0074*/ 	.byte	0x00, 0xf5, 0x21, 0x00


	//----- nvinfo : EIATTR_KPARAM_INFO
	.align		4
.L_23:
        /*0078*/ 	.byte	0x04, 0x17
        /*007a*/ 	.short	(.L_25 - .L_24)
.L_24:
        /*007c*/ 	.word	0x00000000
        /*0080*/ 	.short	0x0007
        /*0082*/ 	.short	0x0038
        /*0084*/ 	.byte	0x00, 0xf5, 0x21, 0x00


	//----- nvinfo : EIATTR_KPARAM_INFO
	.align		4
.L_25:
        /*0088*/ 	.byte	0x04, 0x17
        /*008a*/ 	.short	(.L_27 - .L_26)
.L_26:
        /*008c*/ 	.word	0x00000000
        /*0090*/ 	.short	0x0006
        /*0092*/ 	.short	0x0030
        /*0094*/ 	.byte	0x00, 0xf5, 0x21, 0x00


	//----- nvinfo : EIATTR_KPARAM_INFO
	.align		4
.L_27:
        /*0098*/ 	.byte	0x04, 0x17
        /*009a*/ 	.short	(.L_29 - .L_28)
.L_28:
        /*009c*/ 	.word	0x00000000
        /*00a0*/ 	.short	0x0005
        /*00a2*/ 	.short	0x0028
        /*00a4*/ 	.byte	0x00, 0xf5, 0x21, 0x00


	//----- nvinfo : EIATTR_KPARAM_INFO
	.align		4
.L_29:
        /*00a8*/ 	.byte	0x04, 0x17
        /*00aa*/ 	.short	(.L_31 - .L_30)
.L_30:
        /*00ac*/ 	.word	0x00000000
        /*00b0*/ 	.short	0x0004
        /*00b2*/ 	.short	0x0020
        /*00b4*/ 	.byte	0x00, 0xf5, 0x21, 0x00


	//----- nvinfo : EIATTR_KPARAM_INFO
	.align		4
.L_31:
        /*00b8*/ 	.byte	0x04, 0x17
        /*00ba*/ 	.short	(.L_33 - .L_32)
.L_32:
        /*00bc*/ 	.word	0x00000000
        /*00c0*/ 	.short	0x0003
        /*00c2*/ 	.short	0x0018
        /*00c4*/ 	.byte	0x00, 0xf5, 0x21, 0x00


	//----- nvinfo : EIATTR_KPARAM_INFO
	.align		4
.L_33:
        /*00c8*/ 	.byte	0x04, 0x17
        /*00ca*/ 	.short	(.L_35 - .L_34)
.L_34:
        /*00cc*/ 	.word	0x00000000
        /*00d0*/ 	.short	0x0002
        /*00d2*/ 	.short	0x0010
        /*00d4*/ 	.byte	0x00, 0xf5, 0x21, 0x00


	//----- nvinfo : EIATTR_KPARAM_INFO
	.align		4
.L_35:
        /*00d8*/ 	.byte	0x04, 0x17
        /*00da*/ 	.short	(.L_37 - .L_36)
.L_36:
        /*00dc*/ 	.word	0x00000000
        /*00e0*/ 	.short	0x0001
        /*00e2*/ 	.short	0x0008
        /*00e4*/ 	.byte	0x00, 0xf5, 0x21, 0x00


	//----- nvinfo : EIATTR_KPARAM_INFO
	.align		4
.L_37:
        /*00e8*/ 	.byte	0x04, 0x17
        /*00ea*/ 	.short	(.L_39 - .L_38)
.L_38:
        /*00ec*/ 	.word	0x00000000
        /*00f0*/ 	.short	0x0000
        /*00f2*/ 	.short	0x0000
        /*00f4*/ 	.byte	0x00, 0xf0, 0x11, 0x00


	//----- nvinfo : EIATTR_SPARSE_MMA_MASK
	.align		4
.L_39:
        /*00f8*/ 	.byte	0x03, 0x50
        /*00fa*/ 	.short	0x0000


	//----- nvinfo : EIATTR_MAXREG_COUNT
	.align		4
        /*00fc*/ 	.byte	0x03, 0x1b
        /*00fe*/ 	.short	0x00ff


	//----- nvinfo : EIATTR_MERCURY_ISA_VERSION
	.align		4
        /*0100*/ 	.byte	0x03, 0x5f
        /*0102*/ 	.short	0x0101


	//----- nvinfo : EIATTR_VRC_CTA_INIT_COUNT
	.align		4
        /*0104*/ 	.byte	0x02, 0x4a
	.zero		1
	.zero		1


	//----- nvinfo : EIATTR_EXIT_INSTR_OFFSETS
	.align		4
        /*0108*/ 	.byte	0x04, 0x1c
        /*010a*/ 	.short	(.L_41 - .L_40)


	//   ....[0]....
.L_40:
        /*010c*/ 	.word	0x000000d0


	//   ....[1]....
        /*0110*/ 	.word	0x00000770


	//----- nvinfo : EIATTR_CRS_STACK_SIZE
	.align		4
.L_41:
        /*0114*/ 	.byte	0x04, 0x1e
        /*0116*/ 	.short	(.L_43 - .L_42)
.L_42:
        /*0118*/ 	.word	0x00000000


	//----- nvinfo : EIATTR_CBANK_PARAM_SIZE
	.align		4
.L_43:
        /*011c*/ 	.byte	0x03, 0x19
        /*011e*/ 	.short	0x0078


	//----- nvinfo : EIATTR_PARAM_CBANK
	.align		4
        /*0120*/ 	.byte	0x04, 0x0a
        /*0122*/ 	.short	(.L_45 - .L_44)
	.align		4
.L_44:
        /*0124*/ 	.word	index@(.nv.constant0._Z41update_centroids_of_velocities_and_heightiPdS_S_S_S_S_S_S_S_S_S_S_S_S_)
        /*0128*/ 	.short	0x0380
        /*012a*/ 	.short	0x0078


	//----- nvinfo : EIATTR_SW_WAR
	.align		4
.L_45:
        /*012c*/ 	.byte	0x04, 0x36
        /*012e*/ 	.short	(.L_47 - .L_46)
.L_46:
        /*0130*/ 	.word	0x00000008
.L_47:


//--------------------- .nv.callgraph             --------------------------
	.section	.nv.callgraph,"",@"SHT_CUDA_CALLGRAPH"
	.align	4
	.sectionentsize	8
	.align		4
        /*0000*/ 	.word	0x00000000
	.align		4
        /*0004*/ 	.word	0xffffffff
	.align		4
        /*0008*/ 	.word	0x00000000
	.align		4
        /*000c*/ 	.word	0xfffffffe
	.align		4
        /*0010*/ 	.word	0x00000000
	.align		4
        /*0014*/ 	.word	0xfffffffd
	.align		4
        /*0018*/ 	.word	0x00000000
	.align		4
        /*001c*/ 	.word	0xfffffffc


//--------------------- .text._Z41update_centroids_of_velocities_and_heightiPdS_S_S_S_S_S_S_S_S_S_S_S_S_ --------------------------
	.section	.text._Z41update_centroids_of_velocities_and_heightiPdS_S_S_S_S_S_S_S_S_S_S_S_S_,"ax",@progbits
	.align	128
        .global         _Z41update_centroids_of_velocities_and_heightiPdS_S_S_S_S_S_S_S_S_S_S_S_S_
        .type           _Z41update_centroids_of_velocities_and_heightiPdS_S_S_S_S_S_S_S_S_S_S_S_S_,@function
        .size           _Z41update_centroids_of_velocities_and_heightiPdS_S_S_S_S_S_S_S_S_S_S_S_S_,(.L_x_10 - _Z41update_centroids_of_velocities_and_heightiPdS_S_S_S_S_S_S_S_S_S_S_S_S_)
        .other          _Z41update_centroids_of_velocities_and_heightiPdS_S_S_S_S_S_S_S_S_S_S_S_S_,@"STO_CUDA_ENTRY STV_DEFAULT"
_Z41update_centroids_of_velocities_and_heightiPdS_S_S_S_S_S_S_S_S_S_S_S_S_:
.text._Z41update_centroids_of_velocities_and_heightiPdS_S_S_S_S_S_S_S_S_S_S_S_S_:
[----:B------:R-:W-:Y:S01]  /*0000*/  LDC R1, c[0x0][0x37c] ;  /* 0x0000df00ff017b82 */ /* 0x000fe20000000800 */
[----:B------:R-:W0:Y:S07]  /*0010*/  S2R R0, SR_TID.Y ;  /* 0x0000000000007919 */ /* 0x000e2e0000002200 */
[----:B------:R-:W-:Y:S01]  /*0020*/  S2UR UR4, SR_CTAID.X ;  /* 0x00000000000479c3 */ /* 0x000fe20000002500 */
[----:B------:R-:W1:Y:S01]  /*0030*/  LDCU UR7, c[0x0][0x360] ;  /* 0x00006c00ff0777ac */ /* 0x000e620008000800 */
[----:B------:R-:W1:Y:S01]  /*0040*/  S2R R3, SR_TID.X ;  /* 0x0000000000037919 */ /* 0x000e620000002100 */
[----:B------:R-:W2:Y:S05]  /*0050*/  LDCU UR6, c[0x0][0x370] ;  /* 0x00006e00ff0677ac */ /* 0x000eaa0008000800 */
[----:B------:R-:W2:Y:S01]  /*0060*/  S2UR UR5, SR_CTAID.Y ;  /* 0x00000000000579c3 */ /* 0x000ea20000002600 */
[----:B------:R-:W3:Y:S07]  /*0070*/  LDCU UR8, c[0x0][0x380] ;  /* 0x00007000ff0877ac */ /* 0x000eee0008000800 */
[----:B------:R-:W0:Y:S01]  /*0080*/  LDC R5, c[0x0][0x364] ;  /* 0x0000d900ff057b82 */ /* 0x000e220000000800 */
[----:B--2---:R-:W-:-:S06]  /*0090*/  UIMAD UR4, UR5, UR6, UR4 ;  /* 0x00000006050472a4 */ /* 0x004fcc000f8e0204 */
[----:B0-----:R-:W-:-:S04]  /*00a0*/  IMAD R0, R5, UR4, R0 ;  /* 0x0000000405007c24 */ /* 0x001fc8000f8e0200 */
[----:B-1----:R-:W-:-:S05]  /*00b0*/  IMAD R0, R0, UR7, R3 ;  /* 0x0000000700007c24 */ /* 0x002fca000f8e0203 */
[----:B---3--:R-:W-:-:S13]  /*00c0*/  ISETP.GE.AND P0, PT, R0, UR8, PT ;  /* 0x0000000800007c0c */ /* 0x008fda000bf06270 */
[----:B------:R-:W-:Y:S05]  /*00d0*/  @P0 EXIT ;  /* 0x000000000000094d */ /* 0x000fea0003800000 */
[----:B------:R-:W0:Y:S01]  /*00e0*/  LDC.64 R2, c[0x0][0x388] ;  /* 0x0000e200ff027b82 */ /* 0x000e220000000a00 */
[----:B------:R-:W1:Y:S07]  /*00f0*/  LDCU.64 UR4, c[0x0][0x358] ;  /* 0x00006b00ff0477ac */ /* 0x000e6e0008000a00 */
[----:B------:R-:W2:Y:S08]  /*0100*/  LDC.64 R4, c[0x0][0x390] ;  /* 0x0000e400ff047b82 */ /* 0x000eb00000000a00 */
[----:B------:R-:W3:Y:S01]  /*0110*/  LDC.64 R10, c[0x0][0x3b8] ;  /* 0x0000ee00ff0a7b82 */ /* 0x000ee20000000a00 */
[----:B0-----:R-:W-:-:S07]  /*0120*/  IMAD.WIDE R2, R0, 0x8, R2 ;  /* 0x0000000800027825 */ /* 0x001fce00078e0202 */
[----:B------:R-:W0:Y:S01]  /*0130*/  LDC.64 R8, c[0x0][0x3c0] ;  /* 0x0000f000ff087b82 */ /* 0x000e220000000a00 */
[----:B-1----:R-:W4:Y:S01]  /*0140*/  LDG.E.64 R2, desc[UR4][R2.64] ;  /* 0x0000000402027981 */ /* 0x002f22000c1e1b00 */
[----:B--2---:R-:W-:-:S06]  /*0150*/  IMAD.WIDE R4, R0, 0x8, R4 ;  /* 0x0000000800047825 */ /* 0x004fcc00078e0204 */
[----:B------:R-:W1:Y:S01]  /*0160*/  LDC.64 R14, c[0x0][0x3c8] ;  /* 0x0000f200ff0e7b82 */ /* 0x000e620000000a00 */
[----:B------:R-:W4:Y:S01]  /*0170*/  LDG.E.64 R4, desc[UR4][R4.64] ;  /* 0x0000000404047981 */ /* 0x000f22000c1e1b00 */
[----:B---3--:R-:W-:-:S04]  /*0180*/  IMAD.WIDE R10, R0, 0x8, R10 ;  /* 0x00000008000a7825 */ /* 0x008fc800078e020a */
[----:B0-----:R-:W-:Y:S01]  /*0190*/  IMAD.WIDE R8, R0, 0x8, R8 ;  /* 0x0000000800087825 */ /* 0x001fe200078e0208 */
[----:B----4-:R-:W-:-:S03]  /*01a0*/  DADD R6, R2, -R4 ;  /* 0x0000000002067229 */ /* 0x010fc60000000804 */
[----:B-1----:R-:W-:-:S05]  /*01b0*/  IMAD.WIDE R2, R0, 0x8, R14 ;  /* 0x0000000800027825 */ /* 0x002fca00078e020e */
[----:B------:R-:W-:-:S06]  /*01c0*/  DSETP.GEU.AND P0, PT, R6, RZ, PT ;  /* 0x000000ff0600722a */ /* 0x000fcc0003f0e000 */
[----:B------:R-:W-:Y:S02]  /*01d0*/  FSEL R12, R6, RZ, P0 ;  /* 0x000000ff060c7208 */ /* 0x000fe40000000000 */
[----:B------:R-:W-:Y:S02]  /*01e0*/  FSEL R13, R7, RZ, P0 ;  /* 0x000000ff070d7208 */ /* 0x000fe40000000000 */
[----:B------:R-:W0:Y:S03]  /*01f0*/  LDC.64 R6, c[0x0][0x3f0] ;  /* 0x0000fc00ff067b82 */ /* 0x000e260000000a00 */
[----:B------:R1:W-:Y:S04]  /*0200*/  STG.E.64 desc[UR4][R10.64], R12 ;  /* 0x0000000c0a007986 */ /* 0x0003e8000c101b04 */
[----:B------:R-:W2:Y:S04]  /*0210*/  LDG.E.64 R8, desc[UR4][R8.64] ;  /* 0x0000000408087981 */ /* 0x000ea8000c1e1b00 */
[----:B------:R-:W2:Y:S02]  /*0220*/  LDG.E.64 R2, desc[UR4][R2.64] ;  /* 0x0000000402027981 */ /* 0x000ea4000c1e1b00 */
[----:B--2---:R-:W-:-:S08]  /*0230*/  DADD R4, R8, -R2 ;  /* 0x0000000008047229 */ /* 0x004fd00000000802 */
[----:B------:R-:W-:-:S06]  /*0240*/  DSETP.GEU.AND P0, PT, R4, RZ, PT ;  /* 0x000000ff0400722a */ /* 0x000fcc0003f0e000 */
[----:B------:R-:W-:Y:S02]  /*0250*/  FSEL R14, R4, RZ, P0 ;  /* 0x000000ff040e7208 */ /* 0x000fe40000000000 */
[----:B------:R-:W-:Y:S01]  /*0260*/  FSEL R15, R5, RZ, P0 ;  /* 0x000000ff050f7208 */ /* 0x000fe20000000000 */
[----:B0-----:R-:W-:-:S05]  /*0270*/  IMAD.WIDE R4, R0, 0x8, R6 ;  /* 0x0000000800047825 */ /* 0x001fca00078e0206 */
[----:B------:R0:W-:Y:S04]  /*0280*/  STG.E.64 desc[UR4][R4.64], R14 ;  /* 0x0000000e04007986 */ /* 0x0001e8000c101b04 */
[----:B------:R-:W2:Y:S01]  /*0290*/  LDG.E.64 R6, desc[UR4][R10.64] ;  /* 0x000000040a067981 */ /* 0x000ea2000c1e1b00 */
[----:B------:R-:W-:Y:S01]  /*02a0*/  UMOV UR6, 0xe2308c3a ;  /* 0xe2308c3a00067882 */ /* 0x000fe20000000000 */
[----:B------:R-:W-:Y:S01]  /*02b0*/  UMOV UR7, 0x3e45798e ;  /* 0x3e45798e00077882 */ /* 0x000fe20000000000 */
[----:B------:R-:W-:Y:S01]  /*02c0*/  IMAD.MOV.U32 R2, RZ, RZ, 0x1 ;  /* 0x00000001ff027424 */ /* 0x000fe200078e00ff */
[----:B------:R-:W-:Y:S01]  /*02d0*/  BSSY.RECONVERGENT B0, `(.L_x_0) ;  /* 0x0000013000007945 */ /* 0x000fe20003800200 */
[----:B--2---:R-:W-:-:S06]  /*02e0*/  DFMA R8, R6, R6, UR6 ;  /* 0x0000000606087e2b */ /* 0x004fcc0008000006 */
[----:B------:R-:W1:Y:S02]  /*02f0*/  MUFU.RCP64H R3, R9 ;  /* 0x0000000900037308 */ /* 0x000e640000001800 */
[----:B-1----:R-:W-:-:S08]  /*0300*/  DFMA R12, -R8, R2, 1 ;  /* 0x3ff00000080c742b */ /* 0x002fd00000000102 */
[----:B------:R-:W-:-:S08]  /*0310*/  DFMA R12, R12, R12, R12 ;  /* 0x0000000c0c0c722b */ /* 0x000fd0000000000c */
[----:B------:R-:W-:-:S08]  /*0320*/  DFMA R12, R2, R12, R2 ;  /* 0x0000000c020c722b */ /* 0x000fd00000000002 */
[----:B------:R-:W-:-:S08]  /*0330*/  DFMA R2, -R8, R12, 1 ;  /* 0x3ff000000802742b */ /* 0x000fd0000000010c */
[----:B------:R-:W-:-:S08]  /*0340*/  DFMA R2, R12, R2, R12 ;  /* 0x000000020c02722b */ /* 0x000fd0000000000c */
[----:B------:R-:W-:-:S08]  /*0350*/  DMUL R12, R6, R2 ;  /* 0x00000002060c7228 */ /* 0x000fd00000000000 */
[----:B------:R-:W-:-:S08]  /*0360*/  DFMA R10, -R8, R12, R6 ;  /* 0x0000000c080a722b */ /* 0x000fd00000000106 */
[----:B------:R-:W-:Y:S01]  /*0370*/  DFMA R2, R2, R10, R12 ;  /* 0x0000000a0202722b */ /* 0x000fe2000000000c */
[----:B------:R-:W-:-:S09]  /*0380*/  FSETP.GEU.AND P1, PT, |R7|, 6.5827683646048100446e-37, PT ;  /* 0x036000000700780b */ /* 0x000fd20003f2e200 */
[----:B------:R-:W-:-:S05]  /*0390*/  FFMA R10, RZ, R9, R3 ;  /* 0x00000009ff0a7223 */ /* 0x000fca0000000003 */
[----:B------:R-:W-:-:S13]  /*03a0*/  FSETP.GT.AND P0, PT, |R10|, 1.469367938527859385e-39, PT ;  /* 0x001000000a00780b */ /* 0x000fda0003f04200 */
[----:B0-----:R-:W-:Y:S05]  /*03b0*/  @P0 BRA P1, `(.L_x_1) ;  /* 0x0000000000100947 */ /* 0x001fea0000800000 */
[----:B------:R-:W-:Y:S01]  /*03c0*/  IMAD.MOV.U32 R10, RZ, RZ, R6 ;  /* 0x000000ffff0a7224 */ /* 0x000fe200078e0006 */
[----:B------:R-:W-:Y:S01]  /*03d0*/  MOV R12, 0x400 ;  /* 0x00000400000c7802 */ /* 0x000fe20000000f00 */
[----:B------:R-:W-:-:S07]  /*03e0*/  IMAD.MOV.U32 R11, RZ, RZ, R7 ;  /* 0x000000ffff0b7224 */ /* 0x000fce00078e0007 */
[----:B------:R-:W-:Y:S05]  /*03f0*/  CALL.REL.NOINC `($__internal_0_$__cuda_sm20_div_rn_f64_full) ;  /* 0x0000000000e07944 */ /* 0x000fea0003c00000 */
.L_x_1:
[----:B------:R-:W-:Y:S05]  /*0400*/  BSYNC.RECONVERGENT B0 ;  /* 0x0000000000007941 */ /* 0x000fea0003800200 */
.L_x_0:
[----:B------:R-:W0:Y:S08]  /*0410*/  LDC.64 R6, c[0x0][0x398] ;  /* 0x0000e600ff067b82 */ /* 0x000e300000000a00 */
[----:B------:R-:W1:Y:S08]  /*0420*/  LDC.64 R10, c[0x0][0x3a8] ;  /* 0x0000ea00ff0a7b82 */ /* 0x000e700000000a00 */
[----:B------:R-:W2:Y:S01]  /*0430*/  LDC.64 R12, c[0x0][0x3a0] ;  /* 0x0000e800ff0c7b82 */ /* 0x000ea20000000a00 */
[----:B0-----:R-:W-:-:S07]  /*0440*/  IMAD.WIDE R6, R0, 0x8, R6 ;  /* 0x0000000800067825 */ /* 0x001fce00078e0206 */
[----:B------:R-:W0:Y:S01]  /*0450*/  LDC.64 R14, c[0x0][0x3b0] ;  /* 0x0000ec00ff0e7b82 */ /* 0x000e220000000a00 */
[----:B------:R-:W3:Y:S01]  /*0460*/  LDG.E.64 R6, desc[UR4][R6.64] ;  /* 0x0000000406067981 */ /* 0x000ee2000c1e1b00 */
[----:B-1----:R-:W-:-:S04]  /*0470*/  IMAD.WIDE R10, R0, 0x8, R10 ;  /* 0x00000008000a7825 */ /* 0x002fc800078e020a */
[----:B--2---:R-:W-:Y:S01]  /*0480*/  IMAD.WIDE R12, R0, 0x8, R12 ;  /* 0x00000008000c7825 */ /* 0x004fe200078e020c */
[----:B---3--:R-:W-:-:S07]  /*0490*/  DMUL R8, R6, R2 ;  /* 0x0000000206087228 */ /* 0x008fce0000000000 */
[----:B------:R1:W-:Y:S04]  /*04a0*/  STG.E.64 desc[UR4][R10.64], R8 ;  /* 0x000000080a007986 */ /* 0x0003e8000c101b04 */
[----:B------:R-:W2:Y:S01]  /*04b0*/  LDG.E.64 R12, desc[UR4][R12.64] ;  /* 0x000000040c0c7981 */ /* 0x000ea2000c1e1b00 */
[----:B0-----:R-:W-:Y:S01]  /*04c0*/  IMAD.WIDE R14, R0, 0x8, R14 ;  /* 0x00000008000e7825 */ /* 0x001fe200078e020e */
[----:B--2---:R-:W-:-:S07]  /*04d0*/  DMUL R2, R12, R2 ;  /* 0x000000020c027228 */ /* 0x004fce0000000000 */
[----:B------:R0:W-:Y:S04]  /*04e0*/  STG.E.64 desc[UR4][R14.64], R2 ;  /* 0x000000020e007986 */ /* 0x0001e8000c101b04 */
[----:B------:R-:W2:Y:S01]  /*04f0*/  LDG.E.64 R4, desc[UR4][R4.64] ;  /* 0x0000000404047981 */ /* 0x000ea2000c1e1b00 */
[----:B------:R-:W-:Y:S01]  /*0500*/  UMOV UR6, 0xe2308c3a ;  /* 0xe2308c3a00067882 */ /* 0x000fe20000000000 */
[----:B------:R-:W-:Y:S01]  /*0510*/  UMOV UR7, 0x3e45798e ;  /* 0x3e45798e00077882 */ /* 0x000fe20000000000 */
[----:B------:R-:W-:Y:S01]  /*0520*/  IMAD.MOV.U32 R16, RZ, RZ, 0x1 ;  /* 0x00000001ff107424 */ /* 0x000fe200078e00ff */
[----:B------:R-:W-:Y:S01]  /*0530*/  BSSY.RECONVERGENT B0, `(.L_x_2) ;  /* 0x0000015000007945 */ /* 0x000fe20003800200 */
[----:B--2---:R-:W-:Y:S01]  /*0540*/  DFMA R6, R4, R4, UR6 ;  /* 0x0000000604067e2b */ /* 0x004fe20008000004 */
[----:B------:R-:W-:-:S05]  /*0550*/  FSETP.GEU.AND P1, PT, |R5|, 6.5827683646048100446e-37, PT ;  /* 0x036000000500780b */ /* 0x000fca0003f2e200 */
[----:B------:R-:W1:Y:S02]  /*0560*/  MUFU.RCP64H R17, R7 ;  /* 0x0000000700117308 */ /* 0x000e640000001800 */
[----:B-1----:R-:W-:-:S08]  /*0570*/  DFMA R8, -R6, R16, 1 ;  /* 0x3ff000000608742b */ /* 0x002fd00000000110 */
[----:B------:R-:W-:-:S08]  /*0580*/  DFMA R8, R8, R8, R8 ;  /* 0x000000080808722b */ /* 0x000fd00000000008 */
[----:B------:R-:W-:-:S08]  /*0590*/  DFMA R8, R16, R8, R16 ;  /* 0x000000081008722b */ /* 0x000fd00000000010 */
[----:B------:R-:W-:-:S08]  /*05a0*/  DFMA R10, -R6, R8, 1 ;  /* 0x3ff00000060a742b */ /* 0x000fd00000000108 */
[----:B------:R-:W-:-:S08]  /*05b0*/  DFMA R10, R8, R10, R8 ;  /* 0x0000000a080a722b */ /* 0x000fd00000000008 */
[----:B0-----:R-:W-:-:S08]  /*05c0*/  DMUL R2, R4, R10 ;  /* 0x0000000a04027228 */ /* 0x001fd00000000000 */
[----:B------:R-:W-:-:S08]  /*05d0*/  DFMA R8, -R6, R2, R4 ;  /* 0x000000020608722b */ /* 0x000fd00000000104 */
[----:B------:R-:W-:-:S10]  /*05e0*/  DFMA R2, R10, R8, R2 ;  /* 0x000000080a02722b */ /* 0x000fd40000000002 */
[----:B------:R-:W-:-:S05]  /*05f0*/  FFMA R8, RZ, R7, R3 ;  /* 0x00000007ff087223 */ /* 0x000fca0000000003 */
[----:B------:R-:W-:-:S13]  /*0600*/  FSETP.GT.AND P0, PT, |R8|, 1.469367938527859385e-39, PT ;  /* 0x001000000800780b */ /* 0x000fda0003f04200 */
[----:B------:R-:W-:Y:S05]  /*0610*/  @P0 BRA P1, `(.L_x_3) ;  /* 0x0000000000180947 */ /* 0x000fea0000800000 */
[----:B------:R-:W-:Y:S01]  /*0620*/  IMAD.MOV.U32 R10, RZ, RZ, R4 ;  /* 0x000000ffff0a7224 */ /* 0x000fe200078e0004 */
[----:B------:R-:W-:Y:S01]  /*0630*/  MOV R12, 0x680 ;  /* 0x00000680000c7802 */ /* 0x000fe20000000f00 */
[----:B------:R-:W-:Y:S02]  /*0640*/  IMAD.MOV.U32 R11, RZ, RZ, R5 ;  /* 0x000000ffff0b7224 */ /* 0x000fe400078e0005 */
[----:B------:R-:W-:Y:S02]  /*0650*/  IMAD.MOV.U32 R8, RZ, RZ, R6 ;  /* 0x000000ffff087224 */ /* 0x000fe400078e0006 */
[----:B------:R-:W-:-:S07]  /*0660*/  IMAD.MOV.U32 R9, RZ, RZ, R7 ;  /* 0x000000ffff097224 */ /* 0x000fce00078e0007 */
[----:B------:R-:W-:Y:S05]  /*0670*/  CALL.REL.NOINC `($__internal_0_$__cuda_sm20_div_rn_f64_full) ;  /* 0x0000000000407944 */ /* 0x000fea0003c00000 */
.L_x_3:
[----:B------:R-:W-:Y:S05]  /*0680*/  BSYNC.RECONVERGENT B0 ;  /* 0x0000000000007941 */ /* 0x000fea0003800200 */
.L_x_2:
        /* <DEDUP_REMOVED lines=9> */
[----:B------:R-:W-:Y:S04]  /*0720*/  STG.E.64 desc[UR4][R8.64], R6 ;  /* 0x0000000608007986 */ /* 0x000fe8000c101b04 */
[----:B------:R-:W2:Y:S01]  /*0730*/  LDG.E.64 R10, desc[UR4][R10.64] ;  /* 0x000000040a0a7981 */ /* 0x000ea2000c1e1b00 */
[----:B0-----:R-:W-:Y:S01]  /*0740*/  IMAD.WIDE R12, R0, 0x8, R12 ;  /* 0x00000008000c7825 */ /* 0x001fe200078e020c */
[----:B--2---:R-:W-:-:S07]  /*0750*/  DMUL R2, R10, R2 ;  /* 0x000000020a027228 */ /* 0x004fce0000000000 */
[----:B------:R-:W-:Y:S01]  /*0760*/  STG.E.64 desc[UR4][R12.64], R2 ;  /* 0x000000020c007986 */ /* 0x000fe2000c101b04 */
[----:B------:R-:W-:Y:S05]  /*0770*/  EXIT ;  /* 0x000000000000794d */ /* 0x000fea0003800000 */
        .weak           $__internal_0_$__cuda_sm20_div_rn_f64_full
        .type           $__internal_0_$__cuda_sm20_div_rn_f64_full,@function
        .size           $__internal_0_$__cuda_sm20_div_rn_f64_full,(.L_x_10 - $__internal_0_$__cuda_sm20_div_rn_f64_full)
$__internal_0_$__cuda_sm20_div_rn_f64_full:
[C---:B------:R-:W-:Y:S01]  /*0780*/  FSETP.GEU.AND P0, PT, |R9|.reuse, 1.469367938527859385e-39, PT ;  /* 0x001000000900780b */ /* 0x040fe20003f0e200 */
[----:B------:R-:W-:Y:S01]  /*0790*/  IMAD.MOV.U32 R18, RZ, RZ, 0x1 ;  /* 0x00000001ff127424 */ /* 0x000fe200078e00ff */
[----:B------:R-:W-:Y:S01]  /*07a0*/  LOP3.LUT R6, R9, 0x800fffff, RZ, 0xc0, !PT ;  /* 0x800fffff09067812 */ /* 0x000fe200078ec0ff */
[----:B------:R-:W-:Y:S01]  /*07b0*/  BSSY.RECONVERGENT B1, `(.L_x_4) ;  /* 0x0000055000017945 */ /* 0x000fe20003800200 */
[C---:B------:R-:W-:Y:S02]  /*07c0*/  FSETP.GEU.AND P2, PT, |R11|.reuse, 1.469367938527859385e-39, PT ;  /* 0x001000000b00780b */ /* 0x040fe40003f4e200 */
[----:B------:R-:W-:Y:S01]  /*07d0*/  LOP3.LUT R7, R6, 0x3ff00000, RZ, 0xfc, !PT ;  /* 0x3ff0000006077812 */ /* 0x000fe200078efcff */
[----:B------:R-:W-:Y:S01]  /*07e0*/  IMAD.MOV.U32 R6, RZ, RZ, R8 ;  /* 0x000000ffff067224 */ /* 0x000fe200078e0008 */
[----:B------:R-:W-:Y:S02]  /*07f0*/  LOP3.LUT R13, R11, 0x7ff00000, RZ, 0xc0, !PT ;  /* 0x7ff000000b0d7812 */ /* 0x000fe400078ec0ff */
[----:B------:R-:W-:-:S03]  /*0800*/  LOP3.LUT R16, R9, 0x7ff00000, RZ, 0xc0, !PT ;  /* 0x7ff0000009107812 */ /* 0x000fc600078ec0ff */
[----:B------:R-:W-:Y:S01]  /*0810*/  @!P0 DMUL R6, R8, 8.98846567431157953865e+307 ;  /* 0x7fe0000008068828 */ /* 0x000fe20000000000 */
[----:B------:R-:W-:-:S03]  /*0820*/  ISETP.GE.U32.AND P1, PT, R13, R16, PT ;  /* 0x000000100d00720c */ /* 0x000fc60003f26070 */
[----:B------:R-:W-:Y:S01]  /*0830*/  @!P2 LOP3.LUT R14, R9, 0x7ff00000, RZ, 0xc0, !PT ;  /* 0x7ff00000090ea812 */ /* 0x000fe200078ec0ff */
[----:B------:R-:W-:Y:S01]  /*0840*/  @!P2 IMAD.MOV.U32 R20, RZ, RZ, RZ ;  /* 0x000000ffff14a224 */ /* 0x000fe200078e00ff */
[----:B------:R-:W0:Y:S02]  /*0850*/  MUFU.RCP64H R19, R7 ;  /* 0x0000000700137308 */ /* 0x000e240000001800 */
[----:B------:R-:W-:Y:S01]  /*0860*/  @!P2 ISETP.GE.U32.AND P3, PT, R13, R14, PT ;  /* 0x0000000e0d00a20c */ /* 0x000fe20003f66070 */
[----:B------:R-:W-:-:S05]  /*0870*/  IMAD.MOV.U32 R14, RZ, RZ, 0x1ca00000 ;  /* 0x1ca00000ff0e7424 */ /* 0x000fca00078e00ff */
[----:B------:R-:W-:-:S04]  /*0880*/  @!P2 SEL R15, R14, 0x63400000, !P3 ;  /* 0x634000000e0fa807 */ /* 0x000fc80005800000 */
[----:B------:R-:W-:-:S04]  /*0890*/  @!P2 LOP3.LUT R15, R15, 0x80000000, R11, 0xf8, !PT ;  /* 0x800000000f0fa812 */ /* 0x000fc800078ef80b */
[----:B------:R-:W-:Y:S01]  /*08a0*/  @!P2 LOP3.LUT R21, R15, 0x100000, RZ, 0xfc, !PT ;  /* 0x001000000f15a812 */ /* 0x000fe200078efcff */
[----:B0-----:R-:W-:-:S08]  /*08b0*/  DFMA R2, R18, -R6, 1 ;  /* 0x3ff000001202742b */ /* 0x001fd00000000806 */
[----:B------:R-:W-:-:S08]  /*08c0*/  DFMA R2, R2, R2, R2 ;  /* 0x000000020202722b */ /* 0x000fd00000000002 */
[----:B------:R-:W-:Y:S01]  /*08d0*/  DFMA R18, R18, R2, R18 ;  /* 0x000000021212722b */ /* 0x000fe20000000012 */
[----:B------:R-:W-:Y:S01]  /*08e0*/  SEL R3, R14, 0x63400000, !P1 ;  /* 0x634000000e037807 */ /* 0x000fe20004800000 */
[----:B------:R-:W-:-:S03]  /*08f0*/  IMAD.MOV.U32 R2, RZ, RZ, R10 ;  /* 0x000000ffff027224 */ /* 0x000fc600078e000a */
[----:B------:R-:W-:-:S03]  /*0900*/  LOP3.LUT R3, R3, 0x800fffff, R11, 0xf8, !PT ;  /* 0x800fffff03037812 */ /* 0x000fc600078ef80b */
[----:B------:R-:W-:-:S03]  /*0910*/  DFMA R22, R18, -R6, 1 ;  /* 0x3ff000001216742b */ /* 0x000fc60000000806 */
[----:B------:R-:W-:-:S05]  /*0920*/  @!P2 DFMA R2, R2, 2, -R20 ;  /* 0x400000000202a82b */ /* 0x000fca0000000814 */
[----:B------:R-:W-:Y:S01]  /*0930*/  DFMA R18, R18, R22, R18 ;  /* 0x000000161212722b */ /* 0x000fe20000000012 */
[----:B------:R-:W-:Y:S02]  /*0940*/  IMAD.MOV.U32 R23, RZ, RZ, R13 ;  /* 0x000000ffff177224 */ /* 0x000fe400078e000d */
[----:B------:R-:W-:Y:S01]  /*0950*/  IMAD.MOV.U32 R22, RZ, RZ, R16 ;  /* 0x000000ffff167224 */ /* 0x000fe200078e0010 */
[----:B------:R-:W-:Y:S02]  /*0960*/  @!P0 LOP3.LUT R22, R7, 0x7ff00000, RZ, 0xc0, !PT ;  /* 0x7ff0000007168812 */ /* 0x000fe400078ec0ff */
[----:B------:R-:W-:Y:S02]  /*0970*/  @!P2 LOP3.LUT R23, R3, 0x7ff00000, RZ, 0xc0, !PT ;  /* 0x7ff000000317a812 */ /* 0x000fe400078ec0ff */
[----:B------:R-:W-:Y:S01]  /*0980*/  DMUL R20, R18, R2 ;  /* 0x0000000212147228 */ /* 0x000fe20000000000 */
[----:B------:R-:W-:Y:S02]  /*0990*/  IADD3 R24, PT, PT, R22, -0x1, RZ ;  /* 0xffffffff16187810 */ /* 0x000fe40007ffe0ff */
[----:B------:R-:W-:-:S05]  /*09a0*/  VIADD R15, R23, 0xffffffff ;  /* 0xffffffff170f7836 */ /* 0x000fca0000000000 */
[----:B------:R-:W-:Y:S01]  /*09b0*/  DFMA R16, R20, -R6, R2 ;  /* 0x800000061410722b */ /* 0x000fe20000000002 */
[----:B------:R-:W-:-:S04]  /*09c0*/  ISETP.GT.U32.AND P0, PT, R15, 0x7feffffe, PT ;  /* 0x7feffffe0f00780c */ /* 0x000fc80003f04070 */
[----:B------:R-:W-:-:S03]  /*09d0*/  ISETP.GT.U32.OR P0, PT, R24, 0x7feffffe, P0 ;  /* 0x7feffffe1800780c */ /* 0x000fc60000704470 */
[----:B------:R-:W-:-:S10]  /*09e0*/  DFMA R16, R18, R16, R20 ;  /* 0x000000101210722b */ /* 0x000fd40000000014 */
[----:B------:R-:W-:Y:S05]  /*09f0*/  @P0 BRA `(.L_x_5) ;  /* 0x00000000006c0947 */ /* 0x000fea0003800000 */
[----:B------:R-:W-:-:S04]  /*0a00*/  LOP3.LUT R18, R9, 0x7ff00000, RZ, 0xc0, !PT ;  /* 0x7ff0000009127812 */ /* 0x000fc800078ec0ff */
[CC--:B------:R-:W-:Y:S02]  /*0a10*/  VIADDMNMX R10, R13.reuse, -R18.reuse, 0xb9600000, !PT ;  /* 0xb96000000d0a7446 */ /* 0x0c0fe40007800912 */
[----:B------:R-:W-:Y:S02]  /*0a20*/  ISETP.GE.U32.AND P0, PT, R13, R18, PT ;  /* 0x000000120d00720c */ /* 0x000fe40003f06070 */
[----:B------:R-:W-:Y:S02]  /*0a30*/  VIMNMX R10, PT, PT, R10, 0x46a00000, PT ;  /* 0x46a000000a0a7848 */ /* 0x000fe40003fe0100 */
[----:B------:R-:W-:-:S05]  /*0a40*/  SEL R13, R14, 0x63400000, !P0 ;  /* 0x634000000e0d7807 */ /* 0x000fca0004000000 */
[----:B------:R-:W-:Y:S02]  /*0a50*/  IMAD.IADD R13, R10, 0x1, -R13 ;  /* 0x000000010a0d7824 */ /* 0x000fe400078e0a0d */
[----:B------:R-:W-:Y:S02]  /*0a60*/  IMAD.MOV.U32 R10, RZ, RZ, RZ ;  /* 0x000000ffff0a7224 */ /* 0x000fe400078e00ff */
[----:B------:R-:W-:-:S06]  /*0a70*/  VIADD R11, R13, 0x7fe00000 ;  /* 0x7fe000000d0b7836 */ /* 0x000fcc0000000000 */
[----:B------:R-:W-:-:S10]  /*0a80*/  DMUL R14, R16, R10 ;  /* 0x0000000a100e7228 */ /* 0x000fd40000000000 */
[----:B------:R-:W-:-:S13]  /*0a90*/  FSETP.GTU.AND P0, PT, |R15|, 1.469367938527859385e-39, PT ;  /* 0x001000000f00780b */ /* 0x000fda0003f0c200 */
[----:B------:R-:W-:Y:S05]  /*0aa0*/  @P0 BRA `(.L_x_6) ;  /* 0x0000000000940947 */ /* 0x000fea0003800000 */
[----:B------:R-:W-:Y:S01]  /*0ab0*/  DFMA R2, R16, -R6, R2 ;  /* 0x800000061002722b */ /* 0x000fe20000000002 */
[----:B------:R-:W-:-:S09]  /*0ac0*/  IMAD.MOV.U32 R10, RZ, RZ, RZ ;  /* 0x000000ffff0a7224 */ /* 0x000fd200078e00ff */
[C---:B------:R-:W-:Y:S02]  /*0ad0*/  FSETP.NEU.AND P0, PT, R3.reuse, RZ, PT ;  /* 0x000000ff0300720b */ /* 0x040fe40003f0d000 */
[----:B------:R-:W-:-:S04]  /*0ae0*/  LOP3.LUT R9, R3, 0x80000000, R9, 0x48, !PT ;  /* 0x8000000003097812 */ /* 0x000fc800078e4809 */
[----:B------:R-:W-:-:S07]  /*0af0*/  LOP3.LUT R11, R9, R11, RZ, 0xfc, !PT ;  /* 0x0000000b090b7212 */ /* 0x000fce00078efcff */
[----:B------:R-:W-:Y:S05]  /*0b00*/  @!P0 BRA `(.L_x_6) ;  /* 0x00000000007c8947 */ /* 0x000fea0003800000 */
[----:B------:R-:W-:Y:S01]  /*0b10*/  IMAD.MOV R3, RZ, RZ, -R13 ;  /* 0x000000ffff037224 */ /* 0x000fe200078e0a0d */
[----:B------:R-:W-:Y:S01]  /*0b20*/  DMUL.RP R10, R16, R10 ;  /* 0x0000000a100a7228 */ /* 0x000fe20000008000 */
[----:B------:R-:W-:-:S06]  /*0b30*/  IMAD.MOV.U32 R2, RZ, RZ, RZ ;  /* 0x000000ffff027224 */ /* 0x000fcc00078e00ff */
[----:B------:R-:W-:-:S03]  /*0b40*/  DFMA R2, R14, -R2, R16 ;  /* 0x800000020e02722b */ /* 0x000fc60000000010 */
[----:B------:R-:W-:-:S03]  /*0b50*/  LOP3.LUT R9, R11, R9, RZ, 0x3c, !PT ;  /* 0x000000090b097212 */ /* 0x000fc600078e3cff */
[----:B------:R-:W-:-:S04]  /*0b60*/  IADD3 R2, PT, PT, -R13, -0x43300000, RZ ;  /* 0xbcd000000d027810 */ /* 0x000fc80007ffe1ff */
[----:B------:R-:W-:-:S04]  /*0b70*/  FSETP.NEU.AND P0, PT, |R3|, R2, PT ;  /* 0x000000020300720b */ /* 0x000fc80003f0d200 */
[----:B------:R-:W-:Y:S02]  /*0b80*/  FSEL R14, R10, R14, !P0 ;  /* 0x0000000e0a0e7208 */ /* 0x000fe40004000000 */
[----:B------:R-:W-:Y:S01]  /*0b90*/  FSEL R15, R9, R15, !P0 ;  /* 0x0000000f090f7208 */ /* 0x000fe20004000000 */
[----:B------:R-:W-:Y:S06]  /*0ba0*/  BRA `(.L_x_6) ;  /* 0x0000000000547947 */ /* 0x000fec0003800000 */
.L_x_5:
[----:B------:R-:W-:-:S14]  /*0bb0*/  DSETP.NAN.AND P0, PT, R10, R10, PT ;  /* 0x0000000a0a00722a */ /* 0x000fdc0003f08000 */
[----:B------:R-:W-:Y:S05]  /*0bc0*/  @P0 BRA `(.L_x_7) ;  /* 0x0000000000440947 */ /* 0x000fea0003800000 */
[----:B------:R-:W-:-:S14]  /*0bd0*/  DSETP.NAN.AND P0, PT, R8, R8, PT ;  /* 0x000000080800722a */ /* 0x000fdc0003f08000 */
[----:B------:R-:W-:Y:S05]  /*0be0*/  @P0 BRA `(.L_x_8) ;  /* 0x0000000000300947 */ /* 0x000fea0003800000 */
[----:B------:R-:W-:Y:S01]  /*0bf0*/  ISETP.NE.AND P0, PT, R23, R22, PT ;  /* 0x000000161700720c */ /* 0x000fe20003f05270 */
[----:B------:R-:W-:Y:S02]  /*0c00*/  IMAD.MOV.U32 R14, RZ, RZ, 0x0 ;  /* 0x00000000ff0e7424 */ /* 0x000fe400078e00ff */
[----:B------:R-:W-:-:S10]  /*0c10*/  IMAD.MOV.U32 R15, RZ, RZ, -0x80000 ;  /* 0xfff80000ff0f7424 */ /* 0x000fd400078e00ff */
[----:B------:R-:W-:Y:S05]  /*0c20*/  @!P0 BRA `(.L_x_6) ;  /* 0x0000000000348947 */ /* 0x000fea0003800000 */
[----:B------:R-:W-:Y:S02]  /*0c30*/  ISETP.NE.AND P0, PT, R23, 0x7ff00000, PT ;  /* 0x7ff000001700780c */ /* 0x000fe40003f05270 */
[----:B------:R-:W-:Y:S02]  /*0c40*/  LOP3.LUT R15, R11, 0x80000000, R9, 0x48, !PT ;  /* 0x800000000b0f7812 */ /* 0x000fe400078e4809 */
[----:B------:R-:W-:-:S13]  /*0c50*/  ISETP.EQ.OR P0, PT, R22, RZ, !P0 ;  /* 0x000000ff1600720c */ /* 0x000fda0004702670 */
[----:B------:R-:W-:Y:S02]  /*0c60*/  @P0 LOP3.LUT R2, R15, 0x7ff00000, RZ, 0xfc, !PT ;  /* 0x7ff000000f020812 */ /* 0x000fe400078efcff */
[----:B------:R-:W-:Y:S01]  /*0c70*/  @!P0 MOV R14, RZ ;  /* 0x000000ff000e8202 */ /* 0x000fe20000000f00 */
[----:B------:R-:W-:Y:S02]  /*0c80*/  @P0 IMAD.MOV.U32 R14, RZ, RZ, RZ ;  /* 0x000000ffff0e0224 */ /* 0x000fe400078e00ff */
[----:B------:R-:W-:Y:S01]  /*0c90*/  @P0 IMAD.MOV.U32 R15, RZ, RZ, R2 ;  /* 0x000000ffff0f0224 */ /* 0x000fe200078e0002 */
[----:B------:R-:W-:Y:S06]  /*0ca0*/  BRA `(.L_x_6) ;  /* 0x0000000000147947 */ /* 0x000fec0003800000 */
.L_x_8:
[----:B------:R-:W-:Y:S01]  /*0cb0*/  LOP3.LUT R15, R9, 0x80000, RZ, 0xfc, !PT ;  /* 0x00080000090f7812 */ /* 0x000fe200078efcff */
[----:B------:R-:W-:Y:S01]  /*0cc0*/  IMAD.MOV.U32 R14, RZ, RZ, R8 ;  /* 0x000000ffff0e7224 */ /* 0x000fe200078e0008 */
[----:B------:R-:W-:Y:S06]  /*0cd0*/  BRA `(.L_x_6) ;  /* 0x0000000000087947 */ /* 0x000fec0003800000 */
.L_x_7:
[----:B------:R-:W-:Y:S01]  /*0ce0*/  LOP3.LUT R15, R11, 0x80000, RZ, 0xfc, !PT ;  /* 0x000800000b0f7812 */ /* 0x000fe200078efcff */
[----:B------:R-:W-:-:S07]  /*0cf0*/  IMAD.MOV.U32 R14, RZ, RZ, R10 ;  /* 0x000000ffff0e7224 */ /* 0x000fce00078e000a */
.L_x_6:
[----:B------:R-:W-:Y:S05]  /*0d00*/  BSYNC.RECONVERGENT B1 ;  /* 0x0000000000017941 */ /* 0x000fea0003800200 */
.L_x_4:
[----:B------:R-:W-:Y:S02]  /*0d10*/  IMAD.MOV.U32 R13, RZ, RZ, 0x0 ;  /* 0x00000000ff0d7424 */ /* 0x000fe400078e00ff */
[----:B------:R-:W-:Y:S02]  /*0d20*/  IMAD.MOV.U32 R2, RZ, RZ, R14 ;  /* 0x000000ffff027224 */ /* 0x000fe400078e000e */
[----:B------:R-:W-:Y:S01]  /*0d30*/  IMAD.MOV.U32 R3, RZ, RZ, R15 ;  /* 0x000000ffff037224 */ /* 0x000fe200078e000f */
[----:B------:R-:W-:Y:S06]  /*0d40*/  RET.REL.NODEC R12 `(_Z41update_centroids_of_velocities_and_heightiPdS_S_S_S_S_S_S_S_S_S_S_S_S_) ;  /* 0xfffffff00cac7950 */ /* 0x000fec0003c3ffff */
.L_x_9:
[----:B------:R-:W-:-:S00]  /*0d50*/  BRA `(.L_x_9) ;  /* 0xfffffffc00fc7947 */ /* 0x000fc0000383ffff */
[----:B------:R-:W-:-:S00]  /*0d60*/  NOP ;  /* 0x0000000000007918 */ /* 0x000fc00000000000 */
        /* <DEDUP_REMOVED lines=9> */
.L_x_10:


//--------------------- .nv.shared.reserved.0     --------------------------
	.section	.nv.shared.reserved.0,"aw",@nobits
	.weak		__nv_reservedSMEM_offset_0_alias
	.size		__nv_reservedSMEM_offset_0_alias, 0, 64
	.other		__nv_reservedSMEM_offset_0_alias,@"STO_CUDA_RESERVED_SHARED STV_DEFAULT"
__nv_reservedSMEM_offset_0_alias:
	.zero		0
	.zero		64


//--------------------- .nv.constant0._Z41update_centroids_of_velocities_and_heightiPdS_S_S_S_S_S_S_S_S_S_S_S_S_ --------------------------
	.section	.nv.constant0._Z41update_centroids_of_velocities_and_heightiPdS_S_S_S_S_S_S_S_S_S_S_S_S_,"a",@progbits
	.sectionflags	@""
	.align	4
.nv.constant0._Z41update_centroids_of_velocities_and_heightiPdS_S_S_S_S_S_S_S_S_S_S_S_S_:
	.zero		1016


//--------------------- SYMBOLS --------------------------

	.type		.nv.reservedSmem.offset0,@object
	.size		.nv.reservedSmem.offset0,0x4
